//
// Generated by NVIDIA NVVM Compiler
//
// Compiler Build ID: CL-36424714
// Cuda compilation tools, release 13.0, V13.0.88
// Based on NVVM 20.0.0
//

.version 9.0
.target sm_100
.address_size 64

	// .globl	_Z16kernel_RadixSortPjS_S_j

.visible .entry _Z16kernel_RadixSortPjS_S_j(
	.param .u64 .ptr .align 1 _Z16kernel_RadixSortPjS_S_j_param_0,
	.param .u64 .ptr .align 1 _Z16kernel_RadixSortPjS_S_j_param_1,
	.param .u64 .ptr .align 1 _Z16kernel_RadixSortPjS_S_j_param_2,
	.param .u32 _Z16kernel_RadixSortPjS_S_j_param_3
)
{
	.reg .pred 	%p<10>;
	.reg .b32 	%r<60>;
	.reg .b64 	%rd<19>;

	ld.param.u64 	%rd5, [_Z16kernel_RadixSortPjS_S_j_param_0];
	ld.param.u64 	%rd6, [_Z16kernel_RadixSortPjS_S_j_param_1];
	ld.param.u64 	%rd7, [_Z16kernel_RadixSortPjS_S_j_param_2];
	cvta.to.global.u64 	%rd8, %rd6;
	cvta.to.global.u64 	%rd1, %rd5;
	cvta.to.global.u64 	%rd9, %rd7;
	mov.u32 	%r24, %ntid.x;
	mov.u32 	%r25, %ctaid.x;
	mov.u32 	%r26, %tid.x;
	mad.lo.s32 	%r1, %r24, %r25, %r26;
	mul.wide.u32 	%rd10, %r1, 4;
	add.s64 	%rd2, %rd1, %rd10;
	add.s64 	%rd3, %rd9, %rd10;
	add.s64 	%rd4, %rd8, %rd10;
	mov.b32 	%r52, -32;
$L__BB0_1:
	add.s32 	%r3, %r52, 32;
	ld.global.u32 	%r4, [%rd2];
	mov.b32 	%r27, 1;
	shl.b32 	%r28, %r27, %r3;
	and.b32  	%r5, %r4, %r28;
	setp.eq.s32 	%p1, %r5, 0;
	@%p1 bra 	$L__BB0_3;
	st.global.u32 	[%rd3], %r4;
	mov.b32 	%r53, 0;
	bra.uni 	$L__BB0_4;
$L__BB0_3:
	st.global.u32 	[%rd4], %r4;
	mov.b32 	%r53, 32;
$L__BB0_4:
	setp.eq.s32 	%p2, %r5, 0;
	@%p2 bra 	$L__BB0_6;
	add.s32 	%r31, %r53, %r1;
	ld.global.u32 	%r32, [%rd3];
	mul.wide.u32 	%rd11, %r31, 4;
	add.s64 	%rd12, %rd1, %rd11;
	st.global.u32 	[%rd12], %r32;
	ld.global.u32 	%r54, [%rd2];
	bra.uni 	$L__BB0_7;
$L__BB0_6:
	ld.global.u32 	%r54, [%rd4];
	st.global.u32 	[%rd2], %r54;
$L__BB0_7:
	mov.b32 	%r33, 2;
	shl.b32 	%r34, %r33, %r3;
	and.b32  	%r10, %r54, %r34;
	setp.eq.s32 	%p3, %r10, 0;
	@%p3 bra 	$L__BB0_9;
	st.global.u32 	[%rd3], %r54;
	mov.b32 	%r55, 0;
	bra.uni 	$L__BB0_10;
$L__BB0_9:
	st.global.u32 	[%rd4], %r54;
	mov.b32 	%r55, 32;
$L__BB0_10:
	setp.ne.s32 	%p4, %r10, 0;
	@%p4 bra 	$L__BB0_12;
	ld.global.u32 	%r56, [%rd4];
	st.global.u32 	[%rd2], %r56;
	bra.uni 	$L__BB0_13;
$L__BB0_12:
	add.s32 	%r37, %r55, %r1;
	ld.global.u32 	%r38, [%rd3];
	mul.wide.u32 	%rd13, %r37, 4;
	add.s64 	%rd14, %rd1, %rd13;
	st.global.u32 	[%rd14], %r38;
	ld.global.u32 	%r56, [%rd2];
$L__BB0_13:
	mov.b32 	%r39, 4;
	shl.b32 	%r40, %r39, %r3;
	and.b32  	%r15, %r56, %r40;
	setp.eq.s32 	%p5, %r15, 0;
	@%p5 bra 	$L__BB0_15;
	st.global.u32 	[%rd3], %r56;
	mov.b32 	%r57, 0;
	bra.uni 	$L__BB0_16;
$L__BB0_15:
	st.global.u32 	[%rd4], %r56;
	mov.b32 	%r57, 32;
$L__BB0_16:
	setp.ne.s32 	%p6, %r15, 0;
	@%p6 bra 	$L__BB0_18;
	ld.global.u32 	%r58, [%rd4];
	st.global.u32 	[%rd2], %r58;
	bra.uni 	$L__BB0_19;
$L__BB0_18:
	add.s32 	%r43, %r57, %r1;
	ld.global.u32 	%r44, [%rd3];
	mul.wide.u32 	%rd15, %r43, 4;
	add.s64 	%rd16, %rd1, %rd15;
	st.global.u32 	[%rd16], %r44;
	ld.global.u32 	%r58, [%rd2];
$L__BB0_19:
	mov.b32 	%r45, 8;
	shl.b32 	%r46, %r45, %r3;
	and.b32  	%r20, %r58, %r46;
	setp.eq.s32 	%p7, %r20, 0;
	@%p7 bra 	$L__BB0_21;
	st.global.u32 	[%rd3], %r58;
	mov.b32 	%r59, 0;
	bra.uni 	$L__BB0_22;
$L__BB0_21:
	st.global.u32 	[%rd4], %r58;
	mov.b32 	%r59, 32;
$L__BB0_22:
	setp.ne.s32 	%p8, %r20, 0;
	@%p8 bra 	$L__BB0_24;
	ld.global.u32 	%r51, [%rd4];
	st.global.u32 	[%rd2], %r51;
	bra.uni 	$L__BB0_25;
$L__BB0_24:
	add.s32 	%r49, %r59, %r1;
	ld.global.u32 	%r50, [%rd3];
	mul.wide.u32 	%rd17, %r49, 4;
	add.s64 	%rd18, %rd1, %rd17;
	st.global.u32 	[%rd18], %r50;
$L__BB0_25:
	add.s32 	%r52, %r52, 4;
	setp.ne.s32 	%p9, %r52, 0;
	@%p9 bra 	$L__BB0_1;
	bar.sync 	0;
	ret;

}


// ===== COMPILED SASS (sm_100) =====

	.target	sm_100

	.elftype	@"ET_EXEC"


//--------------------- .note.nv.tkinfo           --------------------------
	.section	.note.nv.tkinfo,"",@"SHT_NOTE"
	.sectionflags	@"SHF_NOTE_NV_TKINFO"
	.tkinfo
        /*0018*/ 	.word	0x00000002
        /*0030*/ 	.string	""
        /*0030*/ 	.string	"ptxas"
        /*0030*/ 	.string	"Cuda compilation tools, release 13.0, V13.0.88"
        /*0030*/ 	.string	"Build cuda_13.0.r13.0/compiler.36424714_0"
        /*0030*/ 	.string	"-arch sm_100 -m 64 "



//--------------------- .note.nv.cuinfo           --------------------------
	.section	.note.nv.cuinfo,"",@"SHT_NOTE"
	.sectionflags	@"SHF_NOTE_NV_CUINFO"
        /*0018*/ 	.short	0x0002
        /*001a*/ 	.short	0x0064
        /*001c*/ 	.short	0x0082
	.zero		2


//--------------------- .nv.info                  --------------------------
	.section	.nv.info,"",@"SHT_CUDA_INFO"
	.align	4


	//----- nvinfo : EIATTR_REGCOUNT
	.align		4
        /*0000*/ 	.byte	0x04, 0x2f
        /*0002*/ 	.short	(.L_1 - .L_0)
	.align		4
.L_0:
        /*0004*/ 	.word	index@(_Z16kernel_RadixSortPjS_S_j)
        /*0008*/ 	.word	0x0000001a


	//----- nvinfo : EIATTR_FRAME_SIZE
	.align		4
.L_1:
        /*000c*/ 	.byte	0x04, 0x11
        /*000e*/ 	.short	(.L_3 - .L_2)
	.align		4
.L_2:
        /*0010*/ 	.word	index@(_Z16kernel_RadixSortPjS_S_j)
        /*0014*/ 	.word	0x00000000


	//----- nvinfo : EIATTR_MIN_STACK_SIZE
	.align		4
.L_3:
        /*0018*/ 	.byte	0x04, 0x12
        /*001a*/ 	.short	(.L_5 - .L_4)
	.align		4
.L_4:
        /*001c*/ 	.word	index@(_Z16kernel_RadixSortPjS_S_j)
        /*0020*/ 	.word	0x00000000
.L_5:


//--------------------- .nv.compat                --------------------------
	.section	.nv.compat,"",@"SHT_CUDA_COMPAT_INFO"
	.align	4
        /*0000*/ 	.byte	0x02, 0x09, 0x00, 0x00, 0x02, 0x02, 0x01, 0x00, 0x02, 0x05, 0x05, 0x00, 0x03, 0x07, 0x01, 0x01
        /*0010*/ 	.byte	0x02, 0x03, 0x00, 0x00, 0x02, 0x06, 0x01, 0x00, 0x04, 0x0b, 0x08, 0x00, 0x09, 0x00, 0x00, 0x00
        /*0020*/ 	.byte	0x00, 0x00, 0x00, 0x00


//--------------------- .nv.info._Z16kernel_RadixSortPjS_S_j --------------------------
	.section	.nv.info._Z16kernel_RadixSortPjS_S_j,"",@"SHT_CUDA_INFO"
	.sectionflags	@""
	.align	4


	//----- nvinfo : EIATTR_CUDA_API_VERSION
	.align		4
        /*0000*/ 	.byte	0x04, 0x37
        /*0002*/ 	.short	(.L_7 - .L_6)
.L_6:
        /*0004*/ 	.word	0x00000082


	//----- nvinfo : EIATTR_KPARAM_INFO
	.align		4
.L_7:
        /*0008*/ 	.byte	0x04, 0x17
        /*000a*/ 	.short	(.L_9 - .L_8)
.L_8:
        /*000c*/ 	.word	0x00000000
        /*0010*/ 	.short	0x0003
        /*0012*/ 	.short	0x0018
        /*0014*/ 	.byte	0x00, 0xf0, 0x11, 0x00


	//----- nvinfo : EIATTR_KPARAM_INFO
	.align		4
.L_9:
        /*0018*/ 	.byte	0x04, 0x17
        /*001a*/ 	.short	(.L_11 - .L_10)
.L_10:
        /*001c*/ 	.word	0x00000000
        /*0020*/ 	.short	0x0002
        /*0022*/ 	.short	0x0010
        /*0024*/ 	.byte	0x00, 0xf5, 0x21, 0x00


	//----- nvinfo : EIATTR_KPARAM_INFO
	.align		4
.L_11:
        /*0028*/ 	.byte	0x04, 0x17
        /*002a*/ 	.short	(.L_13 - .L_12)
.L_12:
        /*002c*/ 	.word	0x00000000
        /*0030*/ 	.short	0x0001
        /*0032*/ 	.short	0x0008
        /*0034*/ 	.byte	0x00, 0xf5, 0x21, 0x00


	//----- nvinfo : EIATTR_KPARAM_INFO
	.align		4
.L_13:
        /*0038*/ 	.byte	0x04, 0x17
        /*003a*/ 	.short	(.L_15 - .L_14)
.L_14:
        /*003c*/ 	.word	0x00000000
        /*0040*/ 	.short	0x0000
        /*0042*/ 	.short	0x0000
        /*0044*/ 	.byte	0x00, 0xf5, 0x21, 0x00


	//----- nvinfo : EIATTR_SPARSE_MMA_MASK
	.align		4
.L_15:
        /*0048*/ 	.byte	0x03, 0x50
        /*004a*/ 	.short	0x0000


	//----- nvinfo : EIATTR_MAXREG_COUNT
	.align		4
        /*004c*/ 	.byte	0x03, 0x1b
        /*004e*/ 	.short	0x00ff


	//----- nvinfo : EIATTR_NUM_BARRIERS
	.align		4
        /*0050*/ 	.byte	0x02, 0x4c
        /*0052*/ 	.byte	0x01
	.zero		1


	//----- nvinfo : EIATTR_MERCURY_ISA_VERSION
	.align		4
        /*0054*/ 	.byte	0x03, 0x5f
        /*0056*/ 	.short	0x0101


	//----- nvinfo : EIATTR_VRC_CTA_INIT_COUNT
	.align		4
        /*0058*/ 	.byte	0x02, 0x4a
	.zero		1
	.zero		1


	//----- nvinfo : EIATTR_EXIT_INSTR_OFFSETS
	.align		4
        /*005c*/ 	.byte	0x04, 0x1c
        /*005e*/ 	.short	(.L_17 - .L_16)


	//   ....[0]....
.L_16:
        /*0060*/ 	.word	0x00001ad0


	//----- nvinfo : EIATTR_CBANK_PARAM_SIZE
	.align		4
.L_17:
        /*0064*/ 	.byte	0x03, 0x19
        /*0066*/ 	.short	0x001c


	//----- nvinfo : EIATTR_PARAM_CBANK
	.align		4
        /*0068*/ 	.byte	0x04, 0x0a
        /*006a*/ 	.short	(.L_19 - .L_18)
	.align		4
.L_18:
        /*006c*/ 	.word	index@(.nv.constant0._Z16kernel_RadixSortPjS_S_j)
        /*0070*/ 	.short	0x0380
        /*0072*/ 	.short	0x001c


	//----- nvinfo : EIATTR_SW_WAR
	.align		4
.L_19:
        /*0074*/ 	.byte	0x04, 0x36
        /*0076*/ 	.short	(.L_21 - .L_20)
.L_20:
        /*0078*/ 	.word	0x00000008
.L_21:


//--------------------- .nv.callgraph             --------------------------
	.section	.nv.callgraph,"",@"SHT_CUDA_CALLGRAPH"
	.align	4
	.sectionentsize	8
	.align		4
        /*0000*/ 	.word	0x00000000
	.align		4
        /*0004*/ 	.word	0xffffffff
	.align		4
        /*0008*/ 	.word	0x00000000
	.align		4
        /*000c*/ 	.word	0xfffffffe
	.align		4
        /*0010*/ 	.word	0x00000000
	.align		4
        /*0014*/ 	.word	0xfffffffd
	.align		4
        /*0018*/ 	.word	0x00000000
	.align		4
        /*001c*/ 	.word	0xfffffffc


//--------------------- .text._Z16kernel_RadixSortPjS_S_j --------------------------
	.section	.text._Z16kernel_RadixSortPjS_S_j,"ax",@progbits
	.align	128
        .global         _Z16kernel_RadixSortPjS_S_j
        .type           _Z16kernel_RadixSortPjS_S_j,@function
        .size           _Z16kernel_RadixSortPjS_S_j,(.L_x_1 - _Z16kernel_RadixSortPjS_S_j)
        .other          _Z16kernel_RadixSortPjS_S_j,@"STO_CUDA_ENTRY STV_DEFAULT"
_Z16kernel_RadixSortPjS_S_j:
.text._Z16kernel_RadixSortPjS_S_j:
[----:B------:R-:W-:Y:S01]  /*0000*/  LDC R1, c[0x0][0x37c] ;  /* 0x0000df00ff017b82 */ /* 0x000fe20000000800 */
[----:B------:R-:W0:Y:S07]  /*0010*/  S2R R11, SR_CTAID.X ;  /* 0x00000000000b7919 */ /* 0x000e2e0000002500 */
[----:B------:R-:W1:Y:S01]  /*0020*/  LDC.64 R2, c[0x0][0x380] ;  /* 0x0000e000ff027b82 */ /* 0x000e620000000a00 */
[----:B------:R-:W0:Y:S01]  /*0030*/  LDCU UR6, c[0x0][0x360] ;  /* 0x00006c00ff0677ac */ /* 0x000e220008000800 */
[----:B------:R-:W0:Y:S01]  /*0040*/  S2R R0, SR_TID.X ;  /* 0x0000000000007919 */ /* 0x000e220000002100 */
[----:B------:R-:W2:Y:S05]  /*0050*/  LDCU.64 UR4, c[0x0][0x358] ;  /* 0x00006b00ff0477ac */ /* 0x000eaa0008000a00 */
[----:B------:R-:W3:Y:S08]  /*0060*/  LDC.64 R4, c[0x0][0x390] ;  /* 0x0000e400ff047b82 */ /* 0x000ef00000000a00 */
[----:B------:R-:W4:Y:S01]  /*0070*/  LDC.64 R8, c[0x0][0x388] ;  /* 0x0000e200ff087b82 */ /* 0x000f220000000a00 */
[----:B0-----:R-:W-:-:S04]  /*0080*/  IMAD R11, R11, UR6, R0 ;  /* 0x000000060b0b7c24 */ /* 0x001fc8000f8e0200 */
[----:B-1----:R-:W-:-:S05]  /*0090*/  IMAD.WIDE.U32 R6, R11, 0x4, R2 ;  /* 0x000000040b067825 */ /* 0x002fca00078e0002 */
[----:B--2---:R-:W2:Y:S01]  /*00a0*/  LDG.E R19, desc[UR4][R6.64] ;  /* 0x0000000406137981 */ /* 0x004ea2000c1e1900 */
[----:B---3--:R-:W-:-:S04]  /*00b0*/  IMAD.WIDE.U32 R4, R11, 0x4, R4 ;  /* 0x000000040b047825 */ /* 0x008fc800078e0004 */
[----:B----4-:R-:W-:Y:S01]  /*00c0*/  IMAD.WIDE.U32 R8, R11, 0x4, R8 ;  /* 0x000000040b087825 */ /* 0x010fe200078e0008 */
[----:B--2---:R-:W-:-:S04]  /*00d0*/  LOP3.LUT P1, R0, R19, 0x1, RZ, 0xc0, !PT ;  /* 0x0000000113007812 */ /* 0x004fc8000782c0ff */
[----:B------:R-:W-:-:S09]  /*00e0*/  ISETP.NE.AND P0, PT, R0, RZ, PT ;  /* 0x000000ff0000720c */ /* 0x000fd20003f05270 */
[----:B------:R-:W-:Y:S04]  /*00f0*/  @P1 STG.E desc[UR4][R4.64], R19 ;  /* 0x0000001304001986 */ /* 0x000fe8000c101904 */
[----:B------:R0:W-:Y:S04]  /*0100*/  @!P1 STG.E desc[UR4][R8.64], R19 ;  /* 0x0000001308009986 */ /* 0x0001e8000c101904 */
[----:B------:R-:W2:Y:S01]  /*0110*/  @P0 LDG.E R15, desc[UR4][R4.64] ;  /* 0x00000004040f0981 */ /* 0x000ea2000c1e1900 */
[----:B------:R-:W-:Y:S02]  /*0120*/  @P1 IMAD.MOV.U32 R0, RZ, RZ, RZ ;  /* 0x000000ffff001224 */ /* 0x000fe400078e00ff */
[----:B------:R-:W-:-:S05]  /*0130*/  @!P1 IMAD.MOV.U32 R0, RZ, RZ, 0x20 ;  /* 0x00000020ff009424 */ /* 0x000fca00078e00ff */
[----:B------:R-:W-:-:S05]  /*0140*/  @P0 IADD3 R13, PT, PT, R11, R0, RZ ;  /* 0x000000000b0d0210 */ /* 0x000fca0007ffe0ff */
[----:B------:R-:W-:-:S05]  /*0150*/  @P0 IMAD.WIDE.U32 R12, R13, 0x4, R2 ;  /* 0x000000040d0c0825 */ /* 0x000fca00078e0002 */
[----:B--2---:R1:W-:Y:S04]  /*0160*/  @P0 STG.E desc[UR4][R12.64], R15 ;  /* 0x0000000f0c000986 */ /* 0x0043e8000c101904 */
[----:B------:R-:W2:Y:S04]  /*0170*/  @P0 LDG.E R17, desc[UR4][R6.64] ;  /* 0x0000000406110981 */ /* 0x000ea8000c1e1900 */
[----:B------:R-:W2:Y:S02]  /*0180*/  @!P0 LDG.E R17, desc[UR4][R8.64] ;  /* 0x0000000408118981 */ /* 0x000ea4000c1e1900 */
[----:B--2---:R-:W-:-:S02]  /*0190*/  LOP3.LUT P1, R0, R17, 0x2, RZ, 0xc0, !PT ;  /* 0x0000000211007812 */ /* 0x004fc4000782c0ff */
[----:B------:R-:W-:Y:S02]  /*01a0*/  @!P0 STG.E desc[UR4][R6.64], R17 ;  /* 0x0000001106008986 */ /* 0x000fe4000c101904 */
[----:B------:R-:W-:-:S09]  /*01b0*/  ISETP.NE.AND P2, PT, R0, RZ, PT ;  /* 0x000000ff0000720c */ /* 0x000fd20003f45270 */
[----:B------:R-:W-:Y:S04]  /*01c0*/  @P1 STG.E desc[UR4][R4.64], R17 ;  /* 0x0000001104001986 */ /* 0x000fe8000c101904 */
[----:B------:R-:W-:Y:S04]  /*01d0*/  @!P1 STG.E desc[UR4][R8.64], R17 ;  /* 0x0000001108009986 */ /* 0x000fe8000c101904 */
[----:B0-----:R-:W2:Y:S01]  /*01e0*/  @!P2 LDG.E R19, desc[UR4][R8.64] ;  /* 0x000000040813a981 */ /* 0x001ea2000c1e1900 */
[----:B------:R-:W-:Y:S02]  /*01f0*/  @P1 IMAD.MOV.U32 R0, RZ, RZ, RZ ;  /* 0x000000ffff001224 */ /* 0x000fe400078e00ff */
[----:B------:R-:W-:-:S05]  /*0200*/  @!P1 IMAD.MOV.U32 R0, RZ, RZ, 0x20 ;  /* 0x00000020ff009424 */ /* 0x000fca00078e00ff */
[----:B-1----:R-:W-:Y:S01]  /*0210*/  @P2 IADD3 R13, PT, PT, R11, R0, RZ ;  /* 0x000000000b0d2210 */ /* 0x002fe20007ffe0ff */
[----:B--2---:R-:W-:Y:S04]  /*0220*/  @!P2 STG.E desc[UR4][R6.64], R19 ;  /* 0x000000130600a986 */ /* 0x004fe8000c101904 */
[----:B------:R-:W2:Y:S01]  /*0230*/  @P2 LDG.E R21, desc[UR4][R4.64] ;  /* 0x0000000404152981 */ /* 0x000ea2000c1e1900 */
[----:B------:R-:W-:-:S05]  /*0240*/  @P2 IMAD.WIDE.U32 R12, R13, 0x4, R2 ;  /* 0x000000040d0c2825 */ /* 0x000fca00078e0002 */
[----:B--2---:R0:W-:Y:S04]  /*0250*/  @P2 STG.E desc[UR4][R12.64], R21 ;  /* 0x000000150c002986 */ /* 0x0041e8000c101904 */
[----:B------:R-:W2:Y:S02]  /*0260*/  @P2 LDG.E R19, desc[UR4][R6.64] ;  /* 0x0000000406132981 */ /* 0x000ea4000c1e1900 */
[----:B--2---:R-:W-:-:S04]  /*0270*/  LOP3.LUT P0, R0, R19, 0x4, RZ, 0xc0, !PT ;  /* 0x0000000413007812 */ /* 0x004fc8000780c0ff */
[----:B------:R-:W-:-:S09]  /*0280*/  ISETP.NE.AND P1, PT, R0, RZ, PT ;  /* 0x000000ff0000720c */ /* 0x000fd20003f25270 */
[----:B------:R-:W-:Y:S04]  /*0290*/  @P0 STG.E desc[UR4][R4.64], R19 ;  /* 0x0000001304000986 */ /* 0x000fe8000c101904 */
[----:B------:R-:W-:Y:S04]  /*02a0*/  @!P0 STG.E desc[UR4][R8.64], R19 ;  /* 0x0000001308008986 */ /* 0x000fe8000c101904 */
[----:B------:R-:W2:Y:S01]  /*02b0*/  @!P1 LDG.E R15, desc[UR4][R8.64] ;  /* 0x00000004080f9981 */ /* 0x000ea2000c1e1900 */
[----:B------:R-:W-:Y:S02]  /*02c0*/  @P0 IMAD.MOV.U32 R0, RZ, RZ, RZ ;  /* 0x000000ffff000224 */ /* 0x000fe400078e00ff */
[----:B------:R-:W-:-:S05]  /*02d0*/  @!P0 IMAD.MOV.U32 R0, RZ, RZ, 0x20 ;  /* 0x00000020ff008424 */ /* 0x000fca00078e00ff */
[----:B0-----:R-:W-:Y:S01]  /*02e0*/  @P1 IADD3 R13, PT, PT, R11, R0, RZ ;  /* 0x000000000b0d1210 */ /* 0x001fe20007ffe0ff */
        /* <DEDUP_REMOVED lines=13> */
[----:B--2---:R0:W-:Y:S04]  /*03c0*/  @!P1 STG.E desc[UR4][R6.64], R21 ;  /* 0x0000001506009986 */ /* 0x0041e8000c101904 */
[----:B------:R-:W2:Y:S01]  /*03d0*/  @P1 LDG.E R19, desc[UR4][R4.64] ;  /* 0x0000000404131981 */ /* 0x000ea2000c1e1900 */
[----:B------:R-:W-:-:S05]  /*03e0*/  @P1 IMAD.WIDE.U32 R12, R13, 0x4, R2 ;  /* 0x000000040d0c1825 */ /* 0x000fca00078e0002 */
[----:B--2---:R1:W-:Y:S04]  /*03f0*/  @P1 STG.E desc[UR4][R12.64], R19 ;  /* 0x000000130c001986 */ /* 0x0043e8000c101904 */
[----:B------:R-:W2:Y:S02]  /*0400*/  LDG.E R17, desc[UR4][R6.64] ;  /* 0x0000000406117981 */ /* 0x000ea4000c1e1900 */
[----:B--2---:R-:W-:-:S04]  /*0410*/  LOP3.LUT P1, R0, R17, 0x10, RZ, 0xc0, !PT ;  /* 0x0000001011007812 */ /* 0x004fc8000782c0ff */
[----:B------:R-:W-:-:S09]  /*0420*/  ISETP.NE.AND P0, PT, R0, RZ, PT ;  /* 0x000000ff0000720c */ /* 0x000fd20003f05270 */
[----:B------:R-:W-:Y:S04]  /*0430*/  @P1 STG.E desc[UR4][R4.64], R17 ;  /* 0x0000001104001986 */ /* 0x000fe8000c101904 */
[----:B------:R2:W-:Y:S04]  /*0440*/  @!P1 STG.E desc[UR4][R8.64], R17 ;  /* 0x0000001108009986 */ /* 0x0005e8000c101904 */
[----:B0-----:R-:W3:Y:S01]  /*0450*/  @P0 LDG.E R21, desc[UR4][R4.64] ;  /* 0x0000000404150981 */ /* 0x001ee2000c1e1900 */
[----:B------:R-:W-:Y:S02]  /*0460*/  @P1 IMAD.MOV.U32 R0, RZ, RZ, RZ ;  /* 0x000000ffff001224 */ /* 0x000fe400078e00ff */
[----:B------:R-:W-:-:S05]  /*0470*/  @!P1 IMAD.MOV.U32 R0, RZ, RZ, 0x20 ;  /* 0x00000020ff009424 */ /* 0x000fca00078e00ff */
[----:B------:R-:W-:-:S05]  /*0480*/  @P0 IADD3 R15, PT, PT, R11, R0, RZ ;  /* 0x000000000b0f0210 */ /* 0x000fca0007ffe0ff */
[----:B------:R-:W-:-:S05]  /*0490*/  @P0 IMAD.WIDE.U32 R14, R15, 0x4, R2 ;  /* 0x000000040f0e0825 */ /* 0x000fca00078e0002 */
[----:B---3--:R0:W-:Y:S04]  /*04a0*/  @P0 STG.E desc[UR4][R14.64], R21 ;  /* 0x000000150e000986 */ /* 0x0081e8000c101904 */
[----:B-1----:R-:W3:Y:S04]  /*04b0*/  @P0 LDG.E R19, desc[UR4][R6.64] ;  /* 0x0000000406130981 */ /* 0x002ee8000c1e1900 */
[----:B------:R-:W3:Y:S02]  /*04c0*/  @!P0 LDG.E R19, desc[UR4][R8.64] ;  /* 0x0000000408138981 */ /* 0x000ee4000c1e1900 */
[----:B---3--:R-:W-:-:S02]  /*04d0*/  LOP3.LUT P1, R0, R19, 0x20, RZ, 0xc0, !PT ;  /* 0x0000002013007812 */ /* 0x008fc4000782c0ff */
[----:B------:R-:W-:Y:S02]  /*04e0*/  @!P0 STG.E desc[UR4][R6.64], R19 ;  /* 0x0000001306008986 */ /* 0x000fe4000c101904 */
[----:B------:R-:W-:-:S09]  /*04f0*/  ISETP.NE.AND P2, PT, R0, RZ, PT ;  /* 0x000000ff0000720c */ /* 0x000fd20003f45270 */
[----:B------:R-:W-:Y:S04]  /*0500*/  @P1 STG.E desc[UR4][R4.64], R19 ;  /* 0x0000001304001986 */ /* 0x000fe8000c101904 */
[----:B------:R-:W-:Y:S04]  /*0510*/  @!P1 STG.E desc[UR4][R8.64], R19 ;  /* 0x0000001308009986 */ /* 0x000fe8000c101904 */
[----:B------:R-:W3:Y:S01]  /*0520*/  @!P2 LDG.E R23, desc[UR4][R8.64] ;  /* 0x000000040817a981 */ /* 0x000ee2000c1e1900 */
[----:B------:R-:W-:Y:S02]  /*0530*/  @P1 IMAD.MOV.U32 R0, RZ, RZ, RZ ;  /* 0x000000ffff001224 */ /* 0x000fe400078e00ff */
[----:B------:R-:W-:-:S05]  /*0540*/  @!P1 IMAD.MOV.U32 R0, RZ, RZ, 0x20 ;  /* 0x00000020ff009424 */ /* 0x000fca00078e00ff */
[----:B------:R-:W-:Y:S01]  /*0550*/  @P2 IADD3 R13, PT, PT, R11, R0, RZ ;  /* 0x000000000b0d2210 */ /* 0x000fe20007ffe0ff */
[----:B---3--:R-:W-:Y:S04]  /*0560*/  @!P2 STG.E desc[UR4][R6.64], R23 ;  /* 0x000000170600a986 */ /* 0x008fe8000c101904 */
[----:B--2---:R-:W2:Y:S01]  /*0570*/  @P2 LDG.E R17, desc[UR4][R4.64] ;  /* 0x0000000404112981 */ /* 0x004ea2000c1e1900 */
[----:B------:R-:W-:-:S05]  /*0580*/  @P2 IMAD.WIDE.U32 R12, R13, 0x4, R2 ;  /* 0x000000040d0c2825 */ /* 0x000fca00078e0002 */
[----:B--2---:R1:W-:Y:S04]  /*0590*/  @P2 STG.E desc[UR4][R12.64], R17 ;  /* 0x000000110c002986 */ /* 0x0043e8000c101904 */
[----:B------:R-:W2:Y:S02]  /*05a0*/  @P2 LDG.E R23, desc[UR4][R6.64] ;  /* 0x0000000406172981 */ /* 0x000ea4000c1e1900 */
[----:B--2---:R-:W-:-:S04]  /*05b0*/  LOP3.LUT P0, R0, R23, 0x40, RZ, 0xc0, !PT ;  /* 0x0000004017007812 */ /* 0x004fc8000780c0ff */
[----:B------:R-:W-:-:S09]  /*05c0*/  ISETP.NE.AND P1, PT, R0, RZ, PT ;  /* 0x000000ff0000720c */ /* 0x000fd20003f25270 */
[----:B------:R-:W-:Y:S04]  /*05d0*/  @P0 STG.E desc[UR4][R4.64], R23 ;  /* 0x0000001704000986 */ /* 0x000fe8000c101904 */
[----:B------:R2:W-:Y:S04]  /*05e0*/  @!P0 STG.E desc[UR4][R8.64], R23 ;  /* 0x0000001708008986 */ /* 0x0005e8000c101904 */
[----:B0-----:R-:W3:Y:S01]  /*05f0*/  @!P1 LDG.E R21, desc[UR4][R8.64] ;  /* 0x0000000408159981 */ /* 0x001ee2000c1e1900 */
[----:B------:R-:W-:Y:S02]  /*0600*/  @P0 IMAD.MOV.U32 R0, RZ, RZ, RZ ;  /* 0x000000ffff000224 */ /* 0x000fe400078e00ff */
[----:B------:R-:W-:-:S05]  /*0610*/  @!P0 IMAD.MOV.U32 R0, RZ, RZ, 0x20 ;  /* 0x00000020ff008424 */ /* 0x000fca00078e00ff */
[----:B-1----:R-:W-:Y:S01]  /*0620*/  @P1 IADD3 R13, PT, PT, R11, R0, RZ ;  /* 0x000000000b0d1210 */ /* 0x002fe20007ffe0ff */
[----:B---3--:R-:W-:Y:S04]  /*0630*/  @!P1 STG.E desc[UR4][R6.64], R21 ;  /* 0x0000001506009986 */ /* 0x008fe8000c101904 */
[----:B------:R-:W3:Y:S01]  /*0640*/  @P1 LDG.E R15, desc[UR4][R4.64] ;  /* 0x00000004040f1981 */ /* 0x000ee2000c1e1900 */
[----:B------:R-:W-:-:S05]  /*0650*/  @P1 IMAD.WIDE.U32 R12, R13, 0x4, R2 ;  /* 0x000000040d0c1825 */ /* 0x000fca00078e0002 */
[----:B---3--:R0:W-:Y:S04]  /*0660*/  @P1 STG.E desc[UR4][R12.64], R15 ;  /* 0x0000000f0c001986 */ /* 0x0081e8000c101904 */
[----:B------:R-:W3:Y:S02]  /*0670*/  @P1 LDG.E R21, desc[UR4][R6.64] ;  /* 0x0000000406151981 */ /* 0x000ee4000c1e1900 */
[----:B---3--:R-:W-:-:S04]  /*0680*/  LOP3.LUT P0, R0, R21, 0x80, RZ, 0xc0, !PT ;  /* 0x0000008015007812 */ /* 0x008fc8000780c0ff */
[----:B------:R-:W-:-:S09]  /*0690*/  ISETP.NE.AND P1, PT, R0, RZ, PT ;  /* 0x000000ff0000720c */ /* 0x000fd20003f25270 */
[----:B------:R-:W-:Y:S04]  /*06a0*/  @P0 STG.E desc[UR4][R4.64], R21 ;  /* 0x0000001504000986 */ /* 0x000fe8000c101904 */
[----:B------:R1:W-:Y:S04]  /*06b0*/  @!P0 STG.E desc[UR4][R8.64], R21 ;  /* 0x0000001508008986 */ /* 0x0003e8000c101904 */
[----:B--2---:R-:W2:Y:S01]  /*06c0*/  @!P1 LDG.E R23, desc[UR4][R8.64] ;  /* 0x0000000408179981 */ /* 0x004ea2000c1e1900 */
[----:B------:R-:W-:Y:S02]  /*06d0*/  @P0 IMAD.MOV.U32 R0, RZ, RZ, RZ ;  /* 0x000000ffff000224 */ /* 0x000fe400078e00ff */
[----:B------:R-:W-:-:S05]  /*06e0*/  @!P0 IMAD.MOV.U32 R0, RZ, RZ, 0x20 ;  /* 0x00000020ff008424 */ /* 0x000fca00078e00ff */
[----:B0-----:R-:W-:Y:S01]  /*06f0*/  @P1 IADD3 R13, PT, PT, R11, R0, RZ ;  /* 0x000000000b0d1210 */ /* 0x001fe20007ffe0ff */
[----:B--2---:R0:W-:Y:S04]  /*0700*/  @!P1 STG.E desc[UR4][R6.64], R23 ;  /* 0x0000001706009986 */ /* 0x0041e8000c101904 */
[----:B------:R-:W2:Y:S01]  /*0710*/  @P1 LDG.E R17, desc[UR4][R4.64] ;  /* 0x0000000404111981 */ /* 0x000ea2000c1e1900 */
[----:B------:R-:W-:-:S05]  /*0720*/  @P1 IMAD.WIDE.U32 R12, R13, 0x4, R2 ;  /* 0x000000040d0c1825 */ /* 0x000fca00078e0002 */
[----:B--2---:R-:W-:Y:S04]  /*0730*/  @P1 STG.E desc[UR4][R12.64], R17 ;  /* 0x000000110c001986 */ /* 0x004fe8000c101904 */
[----:B------:R-:W2:Y:S02]  /*0740*/  LDG.E R19, desc[UR4][R6.64] ;  /* 0x0000000406137981 */ /* 0x000ea4000c1e1900 */
[----:B--2---:R-:W-:-:S04]  /*0750*/  LOP3.LUT P1, R0, R19, 0x100, RZ, 0xc0, !PT ;  /* 0x0000010013007812 */ /* 0x004fc8000782c0ff */
[----:B------:R-:W-:-:S09]  /*0760*/  ISETP.NE.AND P0, PT, R0, RZ, PT ;  /* 0x000000ff0000720c */ /* 0x000fd20003f05270 */
[----:B------:R-:W-:Y:S04]  /*0770*/  @P1 STG.E desc[UR4][R4.64], R19 ;  /* 0x0000001304001986 */ /* 0x000fe8000c101904 */
[----:B------:R2:W-:Y:S04]  /*0780*/  @!P1 STG.E desc[UR4][R8.64], R19 ;  /* 0x0000001308009986 */ /* 0x0005e8000c101904 */
[----:B-1----:R-:W3:Y:S01]  /*0790*/  @P0 LDG.E R21, desc[UR4][R4.64] ;  /* 0x0000000404150981 */ /* 0x002ee2000c1e1900 */
[----:B------:R-:W-:Y:S02]  /*07a0*/  @P1 IMAD.MOV.U32 R0, RZ, RZ, RZ ;  /* 0x000000ffff001224 */ /* 0x000fe400078e00ff */
[----:B------:R-:W-:-:S05]  /*07b0*/  @!P1 IMAD.MOV.U32 R0, RZ, RZ, 0x20 ;  /* 0x00000020ff009424 */ /* 0x000fca00078e00ff */
[----:B------:R-:W-:-:S05]  /*07c0*/  @P0 IADD3 R15, PT, PT, R11, R0, RZ ;  /* 0x000000000b0f0210 */ /* 0x000fca0007ffe0ff */
[----:B------:R-:W-:-:S05]  /*07d0*/  @P0 IMAD.WIDE.U32 R14, R15, 0x4, R2 ;  /* 0x000000040f0e0825 */ /* 0x000fca00078e0002 */
[----:B---3--:R1:W-:Y:S04]  /*07e0*/  @P0 STG.E desc[UR4][R14.64], R21 ;  /* 0x000000150e000986 */ /* 0x0083e8000c101904 */
[----:B0-----:R-:W3:Y:S04]  /*07f0*/  @P0 LDG.E R23, desc[UR4][R6.64] ;  /* 0x0000000406170981 */ /* 0x001ee8000c1e1900 */
[----:B------:R-:W3:Y:S02]  /*0800*/  @!P0 LDG.E R23, desc[UR4][R8.64] ;  /* 0x0000000408178981 */ /* 0x000ee4000c1e1900 */
[----:B---3--:R-:W-:-:S02]  /*0810*/  LOP3.LUT P1, R0, R23, 0x200, RZ, 0xc0, !PT ;  /* 0x0000020017007812 */ /* 0x008fc4000782c0ff */
[----:B------:R-:W-:Y:S02]  /*0820*/  @!P0 STG.E desc[UR4][R6.64], R23 ;  /* 0x0000001706008986 */ /* 0x000fe4000c101904 */
[----:B------:R-:W-:-:S09]  /*0830*/  ISETP.NE.AND P2, PT, R0, RZ, PT ;  /* 0x000000ff0000720c */ /* 0x000fd20003f45270 */
[----:B------:R-:W-:Y:S04]  /*0840*/  @P1 STG.E desc[UR4][R4.64], R23 ;  /* 0x0000001704001986 */ /* 0x000fe8000c101904 */
[----:B------:R-:W-:Y:S04]  /*0850*/  @!P1 STG.E desc[UR4][R8.64], R23 ;  /* 0x0000001708009986 */ /* 0x000fe8000c101904 */
[----:B--2---:R-:W2:Y:S01]  /*0860*/  @!P2 LDG.E R19, desc[UR4][R8.64] ;  /* 0x000000040813a981 */ /* 0x004ea2000c1e1900 */
[----:B------:R-:W-:Y:S02]  /*0870*/  @P1 IMAD.MOV.U32 R0, RZ, RZ, RZ ;  /* 0x000000ffff001224 */ /* 0x000fe400078e00ff */
[----:B------:R-:W-:-:S05]  /*0880*/  @!P1 IMAD.MOV.U32 R0, RZ, RZ, 0x20 ;  /* 0x00000020ff009424 */ /* 0x000fca00078e00ff */
[----:B------:R-:W-:Y:S01]  /*0890*/  @P2 IADD3 R13, PT, PT, R11, R0, RZ ;  /* 0x000000000b0d2210 */ /* 0x000fe20007ffe0ff */
        /* <DEDUP_REMOVED lines=9> */
[----:B-1----:R-:W2:Y:S01]  /*0930*/  @!P1 LDG.E R21, desc[UR4][R8.64] ;  /* 0x0000000408159981 */ /* 0x002ea2000c1e1900 */
        /* <DEDUP_REMOVED lines=11> */
[----:B------:R1:W-:Y:S04]  /*09f0*/  @!P0 STG.E desc[UR4][R8.64], R21 ;  /* 0x0000001508008986 */ /* 0x0003e8000c101904 */
[----:B------:R-:W2:Y:S01]  /*0a00*/  @!P1 LDG.E R23, desc[UR4][R8.64] ;  /* 0x0000000408179981 */ /* 0x000ea2000c1e1900 */
        /* <DEDUP_REMOVED lines=195> */
[----:B------:R-:W-:Y:S01]  /*1640*/  @P0 IMAD.MOV.U32 R0, RZ, RZ, RZ ;  /* 0x000000ffff000224 */ /* 0x000fe200078e00ff */
[----:B------:R-:W-:-:S05]  /*1650*/  @!P0 MOV R0, 0x20 ;  /* 0x0000002000008802 */ /* 0x000fca0000000f00 */
[----:B0-----:R-:W-:Y:S01]  /*1660*/  @P1 IMAD.IADD R13, R11, 0x1, R0 ;  /* 0x000000010b0d1824 */ /* 0x001fe200078e0200 */
        /* <DEDUP_REMOVED lines=10> */
[----:B------:R-:W-:Y:S01]  /*1710*/  @P0 MOV R0, RZ ;  /* 0x000000ff00000202 */ /* 0x000fe20000000f00 */
        /* <DEDUP_REMOVED lines=12> */
[----:B------:R-:W-:Y:S01]  /*17e0*/  @P1 IMAD.MOV.U32 R0, RZ, RZ, RZ ;  /* 0x000000ffff001224 */ /* 0x000fe200078e00ff */
[----:B------:R-:W-:-:S05]  /*17f0*/  @!P1 MOV R0, 0x20 ;  /* 0x0000002000009802 */ /* 0x000fca0000000f00 */
[----:B------:R-:W-:-:S04]  /*1800*/  @P0 IMAD.IADD R15, R11, 0x1, R0 ;  /* 0x000000010b0f0824 */ /* 0x000fc800078e0200 */
        /* <DEDUP_REMOVED lines=10> */
[----:B------:R-:W-:Y:S01]  /*18b0*/  @P1 MOV R0, RZ ;  /* 0x000000ff00001202 */ /* 0x000fe20000000f00 */
        /* <DEDUP_REMOVED lines=11> */
[----:B-1----:R-:W3:Y:S01]  /*1970*/  @!P1 LDG.E R21, desc[UR4][R8.64] ;  /* 0x0000000408159981 */ /* 0x002ee2000c1e1900 */
[----:B------:R-:W-:Y:S01]  /*1980*/  @P0 IMAD.MOV.U32 R0, RZ, RZ, RZ ;  /* 0x000000ffff000224 */ /* 0x000fe200078e00ff */
[----:B------:R-:W-:-:S05]  /*1990*/  @!P0 MOV R0, 0x20 ;  /* 0x0000002000008802 */ /* 0x000fca0000000f00 */
[----:B0-----:R-:W-:Y:S01]  /*19a0*/  @P1 IMAD.IADD R13, R11, 0x1, R0 ;  /* 0x000000010b0d1824 */ /* 0x001fe200078e0200 */
[----:B---3--:R-:W-:Y:S04]  /*19b0*/  @!P1 STG.E desc[UR4][R6.64], R21 ;  /* 0x0000001506009986 */ /* 0x008fe8000c101904 */
[----:B------:R-:W3:Y:S01]  /*19c0*/  @P1 LDG.E R15, desc[UR4][R4.64] ;  /* 0x00000004040f1981 */ /* 0x000ee2000c1e1900 */
[----:B------:R-:W-:-:S05]  /*19d0*/  @P1 IMAD.WIDE.U32 R12, R13, 0x4, R2 ;  /* 0x000000040d0c1825 */ /* 0x000fca00078e0002 */
[----:B---3--:R-:W-:Y:S04]  /*19e0*/  @P1 STG.E desc[UR4][R12.64], R15 ;  /* 0x0000000f0c001986 */ /* 0x008fe8000c101904 */
[----:B------:R-:W3:Y:S02]  /*19f0*/  @P1 LDG.E R21, desc[UR4][R6.64] ;  /* 0x0000000406151981 */ /* 0x000ee4000c1e1900 */
[----:B---3--:R-:W-:-:S04]  /*1a00*/  LOP3.LUT P0, R0, R21, 0x80000000, RZ, 0xc0, !PT ;  /* 0x8000000015007812 */ /* 0x008fc8000780c0ff */
        /* <DEDUP_REMOVED lines=10> */
[----:B--2---:R-:W-:Y:S01]  /*1ab0*/  @P1 STG.E desc[UR4][R2.64], R17 ;  /* 0x0000001102001986 */ /* 0x004fe2000c101904 */
[----:B------:R-:W-:Y:S06]  /*1ac0*/  BAR.SYNC.DEFER_BLOCKING 0x0 ;  /* 0x0000000000007b1d */ /* 0x000fec0000010000 */
[----:B------:R-:W-:Y:S05]  /*1ad0*/  EXIT ;  /* 0x000000000000794d */ /* 0x000fea0003800000 */
.L_x_0:
[----:B------:R-:W-:-:S00]  /*1ae0*/  BRA `(.L_x_0) ;  /* 0xfffffffc00fc7947 */ /* 0x000fc0000383ffff */
[----:B------:R-:W-:-:S00]  /*1af0*/  NOP ;  /* 0x0000000000007918 */ /* 0x000fc00000000000 */
        /* <DEDUP_REMOVED lines=8> */
.L_x_1:


//--------------------- .nv.shared.reserved.0     --------------------------
	.section	.nv.shared.reserved.0,"aw",@nobits
	.weak		__nv_reservedSMEM_offset_0_alias
	.size		__nv_reservedSMEM_offset_0_alias, 0, 64
	.other		__nv_reservedSMEM_offset_0_alias,@"STO_CUDA_RESERVED_SHARED STV_DEFAULT"
__nv_reservedSMEM_offset_0_alias:
	.zero		0
	.zero		64


//--------------------- .nv.constant0._Z16kernel_RadixSortPjS_S_j --------------------------
	.section	.nv.constant0._Z16kernel_RadixSortPjS_S_j,"a",@progbits
	.sectionflags	@""
	.align	4
.nv.constant0._Z16kernel_RadixSortPjS_S_j:
	.zero		924


//--------------------- SYMBOLS --------------------------

	.type		.nv.reservedSmem.offset0,@object
	.size		.nv.reservedSmem.offset0,0x4
